//
// Generated by NVIDIA NVVM Compiler
//
// Compiler Build ID: CL-36424714
// Cuda compilation tools, release 13.0, V13.0.88
// Based on NVVM 20.0.0
//

.version 9.0
.target sm_100
.address_size 64

	// .globl	_Z5helloPjPiS_S_

.visible .entry _Z5helloPjPiS_S_(
	.param .u64 .ptr .align 1 _Z5helloPjPiS_S__param_0,
	.param .u64 .ptr .align 1 _Z5helloPjPiS_S__param_1,
	.param .u64 .ptr .align 1 _Z5helloPjPiS_S__param_2,
	.param .u64 .ptr .align 1 _Z5helloPjPiS_S__param_3
)
{
	.reg .pred 	%p<6>;
	.reg .b32 	%r<83>;
	.reg .b64 	%rd<11>;

	ld.param.u64 	%rd1, [_Z5helloPjPiS_S__param_0];
	ld.param.u64 	%rd4, [_Z5helloPjPiS_S__param_1];
	ld.param.u64 	%rd2, [_Z5helloPjPiS_S__param_2];
	ld.param.u64 	%rd3, [_Z5helloPjPiS_S__param_3];
	cvta.to.global.u64 	%rd5, %rd4;
	mov.u32 	%r1, %ctaid.x;
	shl.b32 	%r80, %r1, 9;
	add.s32 	%r28, %r80, 512;
	ld.global.u32 	%r29, [%rd5];
	min.u32 	%r3, %r28, %r29;
	setp.ge.s32 	%p1, %r80, %r3;
	mov.b32 	%r82, 0;
	@%p1 bra 	$L__BB0_8;
	cvta.to.global.u64 	%rd6, %rd2;
	cvta.to.global.u64 	%rd7, %rd3;
	ld.global.u32 	%r4, [%rd6];
	ld.global.u32 	%r5, [%rd7];
	and.b32  	%r6, %r3, 3;
	sub.s32 	%r32, %r80, %r3;
	setp.gt.u32 	%p2, %r32, -4;
	mov.b32 	%r82, 0;
	@%p2 bra 	$L__BB0_5;
	add.s32 	%r74, %r80, 1;
	add.s32 	%r34, %r80, %r6;
	sub.s32 	%r73, %r34, %r3;
	mov.b32 	%r82, 0;
$L__BB0_3:
	add.s32 	%r35, %r74, -1;
	and.b32  	%r36, %r4, 31;
	shf.l.wrap.b32 	%r37, %r35, %r35, %r36;
	add.s32 	%r38, %r37, %r4;
	xor.b32  	%r39, %r38, %r4;
	and.b32  	%r40, %r5, 31;
	shf.l.wrap.b32 	%r41, %r35, %r35, %r40;
	add.s32 	%r42, %r41, %r5;
	xor.b32  	%r43, %r42, %r5;
	mad.lo.s32 	%r44, %r43, %r39, %r82;
	add.s32 	%r45, %r74, 2;
	shf.l.wrap.b32 	%r46, %r74, %r74, %r36;
	add.s32 	%r47, %r46, %r4;
	xor.b32  	%r48, %r47, %r4;
	shf.l.wrap.b32 	%r49, %r74, %r74, %r40;
	add.s32 	%r50, %r49, %r5;
	xor.b32  	%r51, %r50, %r5;
	mad.lo.s32 	%r52, %r51, %r48, %r44;
	add.s32 	%r53, %r74, 1;
	shf.l.wrap.b32 	%r54, %r53, %r53, %r36;
	add.s32 	%r55, %r54, %r4;
	xor.b32  	%r56, %r55, %r4;
	shf.l.wrap.b32 	%r57, %r53, %r53, %r40;
	add.s32 	%r58, %r57, %r5;
	xor.b32  	%r59, %r58, %r5;
	mad.lo.s32 	%r60, %r59, %r56, %r52;
	shf.l.wrap.b32 	%r61, %r45, %r45, %r36;
	add.s32 	%r62, %r61, %r4;
	xor.b32  	%r63, %r62, %r4;
	shf.l.wrap.b32 	%r64, %r45, %r45, %r40;
	add.s32 	%r65, %r64, %r5;
	xor.b32  	%r66, %r65, %r5;
	mad.lo.s32 	%r82, %r66, %r63, %r60;
	add.s32 	%r74, %r74, 4;
	add.s32 	%r73, %r73, 4;
	setp.ne.s32 	%p3, %r73, 0;
	@%p3 bra 	$L__BB0_3;
	add.s32 	%r80, %r74, -1;
$L__BB0_5:
	setp.eq.s32 	%p4, %r6, 0;
	@%p4 bra 	$L__BB0_8;
	neg.s32 	%r79, %r6;
$L__BB0_7:
	.pragma "nounroll";
	shf.l.wrap.b32 	%r67, %r80, %r80, %r4;
	add.s32 	%r68, %r67, %r4;
	xor.b32  	%r69, %r68, %r4;
	shf.l.wrap.b32 	%r70, %r80, %r80, %r5;
	add.s32 	%r71, %r70, %r5;
	xor.b32  	%r72, %r71, %r5;
	mad.lo.s32 	%r82, %r72, %r69, %r82;
	add.s32 	%r80, %r80, 1;
	add.s32 	%r79, %r79, 1;
	setp.ne.s32 	%p5, %r79, 0;
	@%p5 bra 	$L__BB0_7;
$L__BB0_8:
	cvta.to.global.u64 	%rd8, %rd1;
	mul.wide.u32 	%rd9, %r1, 4;
	add.s64 	%rd10, %rd8, %rd9;
	st.global.u32 	[%rd10], %r82;
	ret;

}


// ===== COMPILED SASS (sm_100) =====

	.target	sm_100

	.elftype	@"ET_EXEC"


//--------------------- .note.nv.tkinfo           --------------------------
	.section	.note.nv.tkinfo,"",@"SHT_NOTE"
	.sectionflags	@"SHF_NOTE_NV_TKINFO"
	.tkinfo
        /*0018*/ 	.word	0x00000002
        /*0030*/ 	.string	""
        /*0030*/ 	.string	"ptxas"
        /*0030*/ 	.string	"Cuda compilation tools, release 13.0, V13.0.88"
        /*0030*/ 	.string	"Build cuda_13.0.r13.0/compiler.36424714_0"
        /*0030*/ 	.string	"-arch sm_100 -m 64 "



//--------------------- .note.nv.cuinfo           --------------------------
	.section	.note.nv.cuinfo,"",@"SHT_NOTE"
	.sectionflags	@"SHF_NOTE_NV_CUINFO"
        /*0018*/ 	.short	0x0002
        /*001a*/ 	.short	0x0064
        /*001c*/ 	.short	0x0082
	.zero		2


//--------------------- .nv.info                  --------------------------
	.section	.nv.info,"",@"SHT_CUDA_INFO"
	.align	4


	//----- nvinfo : EIATTR_REGCOUNT
	.align		4
        /*0000*/ 	.byte	0x04, 0x2f
        /*0002*/ 	.short	(.L_1 - .L_0)
	.align		4
.L_0:
        /*0004*/ 	.word	index@(_Z5helloPjPiS_S_)
        /*0008*/ 	.word	0x00000013


	//----- nvinfo : EIATTR_FRAME_SIZE
	.align		4
.L_1:
        /*000c*/ 	.byte	0x04, 0x11
        /*000e*/ 	.short	(.L_3 - .L_2)
	.align		4
.L_2:
        /*0010*/ 	.word	index@(_Z5helloPjPiS_S_)
        /*0014*/ 	.word	0x00000000


	//----- nvinfo : EIATTR_MIN_STACK_SIZE
	.align		4
.L_3:
        /*0018*/ 	.byte	0x04, 0x12
        /*001a*/ 	.short	(.L_5 - .L_4)
	.align		4
.L_4:
        /*001c*/ 	.word	index@(_Z5helloPjPiS_S_)
        /*0020*/ 	.word	0x00000000
.L_5:


//--------------------- .nv.compat                --------------------------
	.section	.nv.compat,"",@"SHT_CUDA_COMPAT_INFO"
	.align	4
        /*0000*/ 	.byte	0x02, 0x09, 0x00, 0x00, 0x02, 0x02, 0x01, 0x00, 0x02, 0x05, 0x05, 0x00, 0x03, 0x07, 0x01, 0x01
        /*0010*/ 	.byte	0x02, 0x03, 0x00, 0x00, 0x02, 0x06, 0x01, 0x00, 0x04, 0x0b, 0x08, 0x00, 0x09, 0x00, 0x00, 0x00
        /*0020*/ 	.byte	0x00, 0x00, 0x00, 0x00


//--------------------- .nv.info._Z5helloPjPiS_S_ --------------------------
	.section	.nv.info._Z5helloPjPiS_S_,"",@"SHT_CUDA_INFO"
	.sectionflags	@""
	.align	4


	//----- nvinfo : EIATTR_CUDA_API_VERSION
	.align		4
        /*0000*/ 	.byte	0x04, 0x37
        /*0002*/ 	.short	(.L_7 - .L_6)
.L_6:
        /*0004*/ 	.word	0x00000082


	//----- nvinfo : EIATTR_KPARAM_INFO
	.align		4
.L_7:
        /*0008*/ 	.byte	0x04, 0x17
        /*000a*/ 	.short	(.L_9 - .L_8)
.L_8:
        /*000c*/ 	.word	0x00000000
        /*0010*/ 	.short	0x0003
        /*0012*/ 	.short	0x0018
        /*0014*/ 	.byte	0x00, 0xf5, 0x21, 0x00


	//----- nvinfo : EIATTR_KPARAM_INFO
	.align		4
.L_9:
        /*0018*/ 	.byte	0x04, 0x17
        /*001a*/ 	.short	(.L_11 - .L_10)
.L_10:
        /*001c*/ 	.word	0x00000000
        /*0020*/ 	.short	0x0002
        /*0022*/ 	.short	0x0010
        /*0024*/ 	.byte	0x00, 0xf5, 0x21, 0x00


	//----- nvinfo : EIATTR_KPARAM_INFO
	.align		4
.L_11:
        /*0028*/ 	.byte	0x04, 0x17
        /*002a*/ 	.short	(.L_13 - .L_12)
.L_12:
        /*002c*/ 	.word	0x00000000
        /*0030*/ 	.short	0x0001
        /*0032*/ 	.short	0x0008
        /*0034*/ 	.byte	0x00, 0xf5, 0x21, 0x00


	//----- nvinfo : EIATTR_KPARAM_INFO
	.align		4
.L_13:
        /*0038*/ 	.byte	0x04, 0x17
        /*003a*/ 	.short	(.L_15 - .L_14)
.L_14:
        /*003c*/ 	.word	0x00000000
        /*0040*/ 	.short	0x0000
        /*0042*/ 	.short	0x0000
        /*0044*/ 	.byte	0x00, 0xf5, 0x21, 0x00


	//----- nvinfo : EIATTR_SPARSE_MMA_MASK
	.align		4
.L_15:
        /*0048*/ 	.byte	0x03, 0x50
        /*004a*/ 	.short	0x0000


	//----- nvinfo : EIATTR_MAXREG_COUNT
	.align		4
        /*004c*/ 	.byte	0x03, 0x1b
        /*004e*/ 	.short	0x00ff


	//----- nvinfo : EIATTR_MERCURY_ISA_VERSION
	.align		4
        /*0050*/ 	.byte	0x03, 0x5f
        /*0052*/ 	.short	0x0101


	//----- nvinfo : EIATTR_VRC_CTA_INIT_COUNT
	.align		4
        /*0054*/ 	.byte	0x02, 0x4a
	.zero		1
	.zero		1


	//----- nvinfo : EIATTR_EXIT_INSTR_OFFSETS
	.align		4
        /*0058*/ 	.byte	0x04, 0x1c
        /*005a*/ 	.short	(.L_17 - .L_16)


	//   ....[0]....
.L_16:
        /*005c*/ 	.word	0x000004e0


	//----- nvinfo : EIATTR_CBANK_PARAM_SIZE
	.align		4
.L_17:
        /*0060*/ 	.byte	0x03, 0x19
        /*0062*/ 	.short	0x0020


	//----- nvinfo : EIATTR_PARAM_CBANK
	.align		4
        /*0064*/ 	.byte	0x04, 0x0a
        /*0066*/ 	.short	(.L_19 - .L_18)
	.align		4
.L_18:
        /*0068*/ 	.word	index@(.nv.constant0._Z5helloPjPiS_S_)
        /*006c*/ 	.short	0x0380
        /*006e*/ 	.short	0x0020


	//----- nvinfo : EIATTR_SW_WAR
	.align		4
.L_19:
        /*0070*/ 	.byte	0x04, 0x36
        /*0072*/ 	.short	(.L_21 - .L_20)
.L_20:
        /*0074*/ 	.word	0x00000008
.L_21:


//--------------------- .nv.callgraph             --------------------------
	.section	.nv.callgraph,"",@"SHT_CUDA_CALLGRAPH"
	.align	4
	.sectionentsize	8
	.align		4
        /*0000*/ 	.word	0x00000000
	.align		4
        /*0004*/ 	.word	0xffffffff
	.align		4
        /*0008*/ 	.word	0x00000000
	.align		4
        /*000c*/ 	.word	0xfffffffe
	.align		4
        /*0010*/ 	.word	0x00000000
	.align		4
        /*0014*/ 	.word	0xfffffffd
	.align		4
        /*0018*/ 	.word	0x00000000
	.align		4
        /*001c*/ 	.word	0xfffffffc


//--------------------- .text._Z5helloPjPiS_S_    --------------------------
	.section	.text._Z5helloPjPiS_S_,"ax",@progbits
	.align	128
        .global         _Z5helloPjPiS_S_
        .type           _Z5helloPjPiS_S_,@function
        .size           _Z5helloPjPiS_S_,(.L_x_5 - _Z5helloPjPiS_S_)
        .other          _Z5helloPjPiS_S_,@"STO_CUDA_ENTRY STV_DEFAULT"
_Z5helloPjPiS_S_:
.text._Z5helloPjPiS_S_:
[----:B------:R-:W-:Y:S08]  /*0000*/  LDC R1, c[0x0][0x37c] ;  /* 0x0000df00ff017b82 */ /* 0x000ff00000000800 */
[----:B------:R-:W0:Y:S01]  /*0010*/  LDC.64 R2, c[0x0][0x388] ;  /* 0x0000e200ff027b82 */ /* 0x000e220000000a00 */
[----:B------:R-:W0:Y:S02]  /*0020*/  LDCU.64 UR4, c[0x0][0x358] ;  /* 0x00006b00ff0477ac */ /* 0x000e240008000a00 */
[----:B0-----:R-:W2:Y:S01]  /*0030*/  LDG.E R3, desc[UR4][R2.64] ;  /* 0x0000000402037981 */ /* 0x001ea2000c1e1900 */
[----:B------:R-:W-:Y:S01]  /*0040*/  IMAD.MOV.U32 R9, RZ, RZ, RZ ;  /* 0x000000ffff097224 */ /* 0x000fe200078e00ff */
[----:B------:R-:W0:Y:S02]  /*0050*/  S2R R0, SR_CTAID.X ;  /* 0x0000000000007919 */ /* 0x000e240000002500 */
[----:B0-----:R-:W-:-:S05]  /*0060*/  IMAD.SHL.U32 R4, R0, 0x200, RZ ;  /* 0x0000020000047824 */ /* 0x001fca00078e00ff */
[----:B--2---:R-:W-:-:S04]  /*0070*/  VIADDMNMX.U32 R5, R4, 0x200, R3, PT ;  /* 0x0000020004057846 */ /* 0x004fc80003800003 */
[----:B------:R-:W-:-:S13]  /*0080*/  ISETP.GE.AND P0, PT, R4, R5, PT ;  /* 0x000000050400720c */ /* 0x000fda0003f06270 */
[----:B------:R-:W-:Y:S05]  /*0090*/  @P0 BRA `(.L_x_0) ;  /* 0x0000000400040947 */ /* 0x000fea0003800000 */
[----:B------:R-:W0:Y:S01]  /*00a0*/  LDC.64 R6, c[0x0][0x390] ;  /* 0x0000e400ff067b82 */ /* 0x000e220000000a00 */
[----:B------:R-:W-:-:S07]  /*00b0*/  IMAD.MOV.U32 R8, RZ, RZ, R4 ;  /* 0x000000ffff087224 */ /* 0x000fce00078e0004 */
[----:B------:R-:W1:Y:S01]  /*00c0*/  LDC.64 R10, c[0x0][0x398] ;  /* 0x0000e600ff0a7b82 */ /* 0x000e620000000a00 */
[----:B------:R-:W-:-:S05]  /*00d0*/  IMAD.IADD R4, R8, 0x1, -R5 ;  /* 0x0000000108047824 */ /* 0x000fca00078e0a05 */
[----:B------:R-:W-:Y:S01]  /*00e0*/  ISETP.GT.U32.AND P0, PT, R4, -0x4, PT ;  /* 0xfffffffc0400780c */ /* 0x000fe20003f04070 */
[----:B------:R-:W-:Y:S01]  /*00f0*/  IMAD.MOV.U32 R9, RZ, RZ, RZ ;  /* 0x000000ffff097224 */ /* 0x000fe200078e00ff */
[----:B------:R-:W-:Y:S01]  /*0100*/  LOP3.LUT R4, R5, 0x3, RZ, 0xc0, !PT ;  /* 0x0000000305047812 */ /* 0x000fe200078ec0ff */
[----:B0-----:R0:W5:Y:S04]  /*0110*/  LDG.E R2, desc[UR4][R6.64] ;  /* 0x0000000406027981 */ /* 0x001168000c1e1900 */
[----:B-1----:R0:W5:Y:S06]  /*0120*/  LDG.E R3, desc[UR4][R10.64] ;  /* 0x000000040a037981 */ /* 0x00216c000c1e1900 */
[----:B------:R-:W-:Y:S05]  /*0130*/  @P0 BRA `(.L_x_1) ;  /* 0x0000000000a40947 */ /* 0x000fea0003800000 */
[----:B------:R-:W-:Y:S01]  /*0140*/  IADD3 R5, PT, PT, -R5, R8, R4 ;  /* 0x0000000805057210 */ /* 0x000fe20007ffe104 */
[----:B0-----:R-:W-:Y:S01]  /*0150*/  VIADD R7, R8, 0x1 ;  /* 0x0000000108077836 */ /* 0x001fe20000000000 */
[----:B-----5:R-:W-:Y:S01]  /*0160*/  LOP3.LUT R8, R2, 0x1f, RZ, 0xc0, !PT ;  /* 0x0000001f02087812 */ /* 0x020fe200078ec0ff */
[----:B------:R-:W-:Y:S01]  /*0170*/  IMAD.MOV.U32 R9, RZ, RZ, RZ ;  /* 0x000000ffff097224 */ /* 0x000fe200078e00ff */
[----:B------:R-:W-:-:S07]  /*0180*/  LOP3.LUT R6, R3, 0x1f, RZ, 0xc0, !PT ;  /* 0x0000001f03067812 */ /* 0x000fce00078ec0ff */
.L_x_2:
[----:B------:R-:W-:Y:S02]  /*0190*/  VIADD R11, R7, 0xffffffff ;  /* 0xffffffff070b7836 */ /* 0x000fe40000000000 */
[----:B------:R-:W-:-:S03]  /*01a0*/  VIADD R5, R5, 0x4 ;  /* 0x0000000405057836 */ /* 0x000fc60000000000 */
[C-C-:B------:R-:W-:Y:S02]  /*01b0*/  SHF.L.W.U32.HI R13, R11.reuse, R8, R11.reuse ;  /* 0x000000080b0d7219 */ /* 0x140fe40000010e0b */
[----:B------:R-:W-:Y:S02]  /*01c0*/  SHF.L.W.U32.HI R10, R11, R6, R11 ;  /* 0x000000060b0a7219 */ /* 0x000fe40000010e0b */
[----:B------:R-:W-:Y:S01]  /*01d0*/  SHF.L.W.U32.HI R11, R7, R8, R7 ;  /* 0x00000008070b7219 */ /* 0x000fe20000010e07 */
[C---:B------:R-:W-:Y:S01]  /*01e0*/  IMAD.IADD R13, R2.reuse, 0x1, R13 ;  /* 0x00000001020d7824 */ /* 0x040fe200078e020d */
[----:B------:R-:W-:Y:S01]  /*01f0*/  ISETP.NE.AND P0, PT, R5, RZ, PT ;  /* 0x000000ff0500720c */ /* 0x000fe20003f05270 */
[----:B------:R-:W-:Y:S01]  /*0200*/  IMAD.IADD R12, R3, 0x1, R10 ;  /* 0x00000001030c7824 */ /* 0x000fe200078e020a */
[----:B------:R-:W-:Y:S02]  /*0210*/  IADD3 R11, PT, PT, R2, R11, RZ ;  /* 0x0000000b020b7210 */ /* 0x000fe40007ffe0ff */
[----:B------:R-:W-:Y:S01]  /*0220*/  LOP3.LUT R10, R13, R2, RZ, 0x3c, !PT ;  /* 0x000000020d0a7212 */ /* 0x000fe200078e3cff */
[----:B------:R-:W-:Y:S01]  /*0230*/  VIADD R13, R7, 0x1 ;  /* 0x00000001070d7836 */ /* 0x000fe20000000000 */
[----:B------:R-:W-:-:S02]  /*0240*/  LOP3.LUT R12, R12, R3, RZ, 0x3c, !PT ;  /* 0x000000030c0c7212 */ /* 0x000fc400078e3cff */
[----:B------:R-:W-:Y:S02]  /*0250*/  LOP3.LUT R11, R11, R2, RZ, 0x3c, !PT ;  /* 0x000000020b0b7212 */ /* 0x000fe400078e3cff */
[----:B------:R-:W-:Y:S01]  /*0260*/  SHF.L.W.U32.HI R15, R13, R8, R13 ;  /* 0x000000080d0f7219 */ /* 0x000fe20000010e0d */
[----:B------:R-:W-:Y:S01]  /*0270*/  IMAD R10, R10, R12, R9 ;  /* 0x0000000c0a0a7224 */ /* 0x000fe200078e0209 */
[CC--:B------:R-:W-:Y:S01]  /*0280*/  SHF.L.W.U32.HI R12, R7.reuse, R6.reuse, R7 ;  /* 0x00000006070c7219 */ /* 0x0c0fe20000010e07 */
[----:B------:R-:W-:Y:S01]  /*0290*/  VIADD R9, R7, 0x2 ;  /* 0x0000000207097836 */ /* 0x000fe20000000000 */
[----:B------:R-:W-:Y:S01]  /*02a0*/  SHF.L.W.U32.HI R14, R13, R6, R13 ;  /* 0x000000060d0e7219 */ /* 0x000fe20000010e0d */
[----:B------:R-:W-:Y:S02]  /*02b0*/  IMAD.IADD R15, R2, 0x1, R15 ;  /* 0x00000001020f7824 */ /* 0x000fe400078e020f */
[----:B------:R-:W-:Y:S01]  /*02c0*/  IMAD.IADD R12, R3, 0x1, R12 ;  /* 0x00000001030c7824 */ /* 0x000fe200078e020c */
[--C-:B------:R-:W-:Y:S01]  /*02d0*/  SHF.L.W.U32.HI R13, R9, R8, R9.reuse ;  /* 0x00000008090d7219 */ /* 0x100fe20000010e09 */
[----:B------:R-:W-:Y:S01]  /*02e0*/  IMAD.IADD R14, R3, 0x1, R14 ;  /* 0x00000001030e7824 */ /* 0x000fe200078e020e */
[----:B------:R-:W-:Y:S01]  /*02f0*/  SHF.L.W.U32.HI R16, R9, R6, R9 ;  /* 0x0000000609107219 */ /* 0x000fe20000010e09 */
[----:B------:R-:W-:Y:S01]  /*0300*/  VIADD R7, R7, 0x4 ;  /* 0x0000000407077836 */ /* 0x000fe20000000000 */
[-C--:B------:R-:W-:Y:S01]  /*0310*/  LOP3.LUT R12, R12, R3.reuse, RZ, 0x3c, !PT ;  /* 0x000000030c0c7212 */ /* 0x080fe200078e3cff */
[----:B------:R-:W-:Y:S01]  /*0320*/  IMAD.IADD R13, R2, 0x1, R13 ;  /* 0x00000001020d7824 */ /* 0x000fe200078e020d */
[----:B------:R-:W-:Y:S01]  /*0330*/  LOP3.LUT R15, R15, R2, RZ, 0x3c, !PT ;  /* 0x000000020f0f7212 */ /* 0x000fe200078e3cff */
[----:B------:R-:W-:Y:S01]  /*0340*/  IMAD.IADD R16, R3, 0x1, R16 ;  /* 0x0000000103107824 */ /* 0x000fe200078e0210 */
[----:B------:R-:W-:Y:S01]  /*0350*/  LOP3.LUT R14, R14, R3, RZ, 0x3c, !PT ;  /* 0x000000030e0e7212 */ /* 0x000fe200078e3cff */
[----:B------:R-:W-:Y:S01]  /*0360*/  IMAD R10, R11, R12, R10 ;  /* 0x0000000c0b0a7224 */ /* 0x000fe200078e020a */
[----:B------:R-:W-:-:S02]  /*0370*/  LOP3.LUT R13, R13, R2, RZ, 0x3c, !PT ;  /* 0x000000020d0d7212 */ /* 0x000fc400078e3cff */
[----:B------:R-:W-:Y:S01]  /*0380*/  LOP3.LUT R16, R16, R3, RZ, 0x3c, !PT ;  /* 0x0000000310107212 */ /* 0x000fe200078e3cff */
[----:B------:R-:W-:-:S04]  /*0390*/  IMAD R10, R15, R14, R10 ;  /* 0x0000000e0f0a7224 */ /* 0x000fc800078e020a */
[----:B------:R-:W-:Y:S01]  /*03a0*/  IMAD R9, R13, R16, R10 ;  /* 0x000000100d097224 */ /* 0x000fe200078e020a */
[----:B------:R-:W-:Y:S06]  /*03b0*/  @P0 BRA `(.L_x_2) ;  /* 0xfffffffc00740947 */ /* 0x000fec000383ffff */
[----:B------:R-:W-:-:S07]  /*03c0*/  IADD3 R8, PT, PT, R7, -0x1, RZ ;  /* 0xffffffff07087810 */ /* 0x000fce0007ffe0ff */
.L_x_1:
[----:B------:R-:W-:-:S13]  /*03d0*/  ISETP.NE.AND P0, PT, R4, RZ, PT ;  /* 0x000000ff0400720c */ /* 0x000fda0003f05270 */
[----:B------:R-:W-:Y:S05]  /*03e0*/  @!P0 BRA `(.L_x_0) ;  /* 0x0000000000308947 */ /* 0x000fea0003800000 */
[----:B------:R-:W-:-:S07]  /*03f0*/  IMAD.MOV R4, RZ, RZ, -R4 ;  /* 0x000000ffff047224 */ /* 0x000fce00078e0a04 */
.L_x_3:
[----:B------:R-:W-:Y:S01]  /*0400*/  VIADD R4, R4, 0x1 ;  /* 0x0000000104047836 */ /* 0x000fe20000000000 */
[C-C-:B-----5:R-:W-:Y:S02]  /*0410*/  SHF.L.W.U32.HI R5, R8.reuse, R2, R8.reuse ;  /* 0x0000000208057219 */ /* 0x160fe40000010e08 */
[C---:B0-----:R-:W-:Y:S01]  /*0420*/  SHF.L.W.U32.HI R6, R8.reuse, R3, R8 ;  /* 0x0000000308067219 */ /* 0x041fe20000010e08 */
[----:B------:R-:W-:Y:S01]  /*0430*/  VIADD R8, R8, 0x1 ;  /* 0x0000000108087836 */ /* 0x000fe20000000000 */
[----:B------:R-:W-:Y:S01]  /*0440*/  ISETP.NE.AND P0, PT, R4, RZ, PT ;  /* 0x000000ff0400720c */ /* 0x000fe20003f05270 */
[----:B------:R-:W-:Y:S02]  /*0450*/  IMAD.IADD R5, R2, 0x1, R5 ;  /* 0x0000000102057824 */ /* 0x000fe400078e0205 */
[----:B------:R-:W-:-:S03]  /*0460*/  IMAD.IADD R10, R3, 0x1, R6 ;  /* 0x00000001030a7824 */ /* 0x000fc600078e0206 */
[----:B------:R-:W-:Y:S02]  /*0470*/  LOP3.LUT R6, R5, R2, RZ, 0x3c, !PT ;  /* 0x0000000205067212 */ /* 0x000fe400078e3cff */
[----:B------:R-:W-:-:S05]  /*0480*/  LOP3.LUT R10, R10, R3, RZ, 0x3c, !PT ;  /* 0x000000030a0a7212 */ /* 0x000fca00078e3cff */
[----:B------:R-:W-:Y:S01]  /*0490*/  IMAD R9, R6, R10, R9 ;  /* 0x0000000a06097224 */ /* 0x000fe200078e0209 */
[----:B------:R-:W-:Y:S06]  /*04a0*/  @P0 BRA `(.L_x_3) ;  /* 0xfffffffc00d40947 */ /* 0x000fec000383ffff */
.L_x_0:
[----:B-----5:R-:W1:Y:S02]  /*04b0*/  LDC.64 R2, c[0x0][0x380] ;  /* 0x0000e000ff027b82 */ /* 0x020e640000000a00 */
[----:B-1----:R-:W-:-:S05]  /*04c0*/  IMAD.WIDE.U32 R2, R0, 0x4, R2 ;  /* 0x0000000400027825 */ /* 0x002fca00078e0002 */
[----:B------:R-:W-:Y:S01]  /*04d0*/  STG.E desc[UR4][R2.64], R9 ;  /* 0x0000000902007986 */ /* 0x000fe2000c101904 */
[----:B------:R-:W-:Y:S05]  /*04e0*/  EXIT ;  /* 0x000000000000794d */ /* 0x000fea0003800000 */
.L_x_4:
[----:B------:R-:W-:-:S00]  /*04f0*/  BRA `(.L_x_4) ;  /* 0xfffffffc00fc7947 */ /* 0x000fc0000383ffff */
[----:B------:R-:W-:-:S00]  /*0500*/  NOP ;  /* 0x0000000000007918 */ /* 0x000fc00000000000 */
[----:B------:R-:W-:-:S00]  /*0510*/  NOP ;  /* 0x0000000000007918 */ /* 0x000fc00000000000 */
[----:B------:R-:W-:-:S00]  /*0520*/  NOP ;  /* 0x0000000000007918 */ /* 0x000fc00000000000 */
[----:B------:R-:W-:-:S00]  /*0530*/  NOP ;  /* 0x0000000000007918 */ /* 0x000fc00000000000 */
[----:B------:R-:W-:-:S00]  /*0540*/  NOP ;  /* 0x0000000000007918 */ /* 0x000fc00000000000 */
[----:B------:R-:W-:-:S00]  /*0550*/  NOP ;  /* 0x0000000000007918 */ /* 0x000fc00000000000 */
[----:B------:R-:W-:-:S00]  /*0560*/  NOP ;  /* 0x0000000000007918 */ /* 0x000fc00000000000 */
[----:B------:R-:W-:-:S00]  /*0570*/  NOP ;  /* 0x0000000000007918 */ /* 0x000fc00000000000 */
.L_x_5:


//--------------------- .nv.shared.reserved.0     --------------------------
	.section	.nv.shared.reserved.0,"aw",@nobits
	.weak		__nv_reservedSMEM_offset_0_alias
	.size		__nv_reservedSMEM_offset_0_alias, 0, 64
	.other		__nv_reservedSMEM_offset_0_alias,@"STO_CUDA_RESERVED_SHARED STV_DEFAULT"
__nv_reservedSMEM_offset_0_alias:
	.zero		0
	.zero		64


//--------------------- .nv.constant0._Z5helloPjPiS_S_ --------------------------
	.section	.nv.constant0._Z5helloPjPiS_S_,"a",@progbits
	.sectionflags	@""
	.align	4
.nv.constant0._Z5helloPjPiS_S_:
	.zero		928


//--------------------- SYMBOLS --------------------------

	.type		.nv.reservedSmem.offset0,@object
	.size		.nv.reservedSmem.offset0,0x4
